//
// Generated by NVIDIA NVVM Compiler
//
// Compiler Build ID: CL-36424714
// Cuda compilation tools, release 13.0, V13.0.88
// Based on NVVM 20.0.0
//

.version 9.0
.target sm_100
.address_size 64

	// .globl	_Z16sumArrayOnDevicePfS_S_i

.visible .entry _Z16sumArrayOnDevicePfS_S_i(
	.param .u64 .ptr .align 1 _Z16sumArrayOnDevicePfS_S_i_param_0,
	.param .u64 .ptr .align 1 _Z16sumArrayOnDevicePfS_S_i_param_1,
	.param .u64 .ptr .align 1 _Z16sumArrayOnDevicePfS_S_i_param_2,
	.param .u32 _Z16sumArrayOnDevicePfS_S_i_param_3
)
{
	.reg .b32 	%r<2>;
	.reg .b32 	%f<4>;
	.reg .b64 	%rd<11>;

	ld.param.u64 	%rd1, [_Z16sumArrayOnDevicePfS_S_i_param_0];
	ld.param.u64 	%rd2, [_Z16sumArrayOnDevicePfS_S_i_param_1];
	ld.param.u64 	%rd3, [_Z16sumArrayOnDevicePfS_S_i_param_2];
	cvta.to.global.u64 	%rd4, %rd3;
	cvta.to.global.u64 	%rd5, %rd2;
	cvta.to.global.u64 	%rd6, %rd1;
	mov.u32 	%r1, %tid.x;
	mul.wide.u32 	%rd7, %r1, 4;
	add.s64 	%rd8, %rd6, %rd7;
	ld.global.f32 	%f1, [%rd8];
	add.s64 	%rd9, %rd5, %rd7;
	ld.global.f32 	%f2, [%rd9];
	add.f32 	%f3, %f1, %f2;
	add.s64 	%rd10, %rd4, %rd7;
	st.global.f32 	[%rd10], %f3;
	ret;

}


// ===== COMPILED SASS (sm_100) =====

	.target	sm_100

	.elftype	@"ET_EXEC"


//--------------------- .note.nv.tkinfo           --------------------------
	.section	.note.nv.tkinfo,"",@"SHT_NOTE"
	.sectionflags	@"SHF_NOTE_NV_TKINFO"
	.tkinfo
        /*0018*/ 	.word	0x00000002
        /*0030*/ 	.string	""
        /*0030*/ 	.string	"ptxas"
        /*0030*/ 	.string	"Cuda compilation tools, release 13.0, V13.0.88"
        /*0030*/ 	.string	"Build cuda_13.0.r13.0/compiler.36424714_0"
        /*0030*/ 	.string	"-arch sm_100 -m 64 "



//--------------------- .note.nv.cuinfo           --------------------------
	.section	.note.nv.cuinfo,"",@"SHT_NOTE"
	.sectionflags	@"SHF_NOTE_NV_CUINFO"
        /*0018*/ 	.short	0x0002
        /*001a*/ 	.short	0x0064
        /*001c*/ 	.short	0x0082
	.zero		2


//--------------------- .nv.info                  --------------------------
	.section	.nv.info,"",@"SHT_CUDA_INFO"
	.align	4


	//----- nvinfo : EIATTR_REGCOUNT
	.align		4
        /*0000*/ 	.byte	0x04, 0x2f
        /*0002*/ 	.short	(.L_1 - .L_0)
	.align		4
.L_0:
        /*0004*/ 	.word	index@(_Z16sumArrayOnDevicePfS_S_i)
        /*0008*/ 	.word	0x0000000c


	//----- nvinfo : EIATTR_FRAME_SIZE
	.align		4
.L_1:
        /*000c*/ 	.byte	0x04, 0x11
        /*000e*/ 	.short	(.L_3 - .L_2)
	.align		4
.L_2:
        /*0010*/ 	.word	index@(_Z16sumArrayOnDevicePfS_S_i)
        /*0014*/ 	.word	0x00000000


	//----- nvinfo : EIATTR_MIN_STACK_SIZE
	.align		4
.L_3:
        /*0018*/ 	.byte	0x04, 0x12
        /*001a*/ 	.short	(.L_5 - .L_4)
	.align		4
.L_4:
        /*001c*/ 	.word	index@(_Z16sumArrayOnDevicePfS_S_i)
        /*0020*/ 	.word	0x00000000
.L_5:


//--------------------- .nv.compat                --------------------------
	.section	.nv.compat,"",@"SHT_CUDA_COMPAT_INFO"
	.align	4
        /*0000*/ 	.byte	0x02, 0x09, 0x00, 0x00, 0x02, 0x02, 0x01, 0x00, 0x02, 0x05, 0x05, 0x00, 0x03, 0x07, 0x01, 0x01
        /*0010*/ 	.byte	0x02, 0x03, 0x00, 0x00, 0x02, 0x06, 0x01, 0x00, 0x04, 0x0b, 0x08, 0x00, 0x09, 0x00, 0x00, 0x00
        /*0020*/ 	.byte	0x00, 0x00, 0x00, 0x00


//--------------------- .nv.info._Z16sumArrayOnDevicePfS_S_i --------------------------
	.section	.nv.info._Z16sumArrayOnDevicePfS_S_i,"",@"SHT_CUDA_INFO"
	.sectionflags	@""
	.align	4


	//----- nvinfo : EIATTR_CUDA_API_VERSION
	.align		4
        /*0000*/ 	.byte	0x04, 0x37
        /*0002*/ 	.short	(.L_7 - .L_6)
.L_6:
        /*0004*/ 	.word	0x00000082


	//----- nvinfo : EIATTR_KPARAM_INFO
	.align		4
.L_7:
        /*0008*/ 	.byte	0x04, 0x17
        /*000a*/ 	.short	(.L_9 - .L_8)
.L_8:
        /*000c*/ 	.word	0x00000000
        /*0010*/ 	.short	0x0003
        /*0012*/ 	.short	0x0018
        /*0014*/ 	.byte	0x00, 0xf0, 0x11, 0x00


	//----- nvinfo : EIATTR_KPARAM_INFO
	.align		4
.L_9:
        /*0018*/ 	.byte	0x04, 0x17
        /*001a*/ 	.short	(.L_11 - .L_10)
.L_10:
        /*001c*/ 	.word	0x00000000
        /*0020*/ 	.short	0x0002
        /*0022*/ 	.short	0x0010
        /*0024*/ 	.byte	0x00, 0xf5, 0x21, 0x00


	//----- nvinfo : EIATTR_KPARAM_INFO
	.align		4
.L_11:
        /*0028*/ 	.byte	0x04, 0x17
        /*002a*/ 	.short	(.L_13 - .L_12)
.L_12:
        /*002c*/ 	.word	0x00000000
        /*0030*/ 	.short	0x0001
        /*0032*/ 	.short	0x0008
        /*0034*/ 	.byte	0x00, 0xf5, 0x21, 0x00


	//----- nvinfo : EIATTR_KPARAM_INFO
	.align		4
.L_13:
        /*0038*/ 	.byte	0x04, 0x17
        /*003a*/ 	.short	(.L_15 - .L_14)
.L_14:
        /*003c*/ 	.word	0x00000000
        /*0040*/ 	.short	0x0000
        /*0042*/ 	.short	0x0000
        /*0044*/ 	.byte	0x00, 0xf5, 0x21, 0x00


	//----- nvinfo : EIATTR_SPARSE_MMA_MASK
	.align		4
.L_15:
        /*0048*/ 	.byte	0x03, 0x50
        /*004a*/ 	.short	0x0000


	//----- nvinfo : EIATTR_MAXREG_COUNT
	.align		4
        /*004c*/ 	.byte	0x03, 0x1b
        /*004e*/ 	.short	0x00ff


	//----- nvinfo : EIATTR_MERCURY_ISA_VERSION
	.align		4
        /*0050*/ 	.byte	0x03, 0x5f
        /*0052*/ 	.short	0x0101


	//----- nvinfo : EIATTR_VRC_CTA_INIT_COUNT
	.align		4
        /*0054*/ 	.byte	0x02, 0x4a
	.zero		1
	.zero		1


	//----- nvinfo : EIATTR_EXIT_INSTR_OFFSETS
	.align		4
        /*0058*/ 	.byte	0x04, 0x1c
        /*005a*/ 	.short	(.L_17 - .L_16)


	//   ....[0]....
.L_16:
        /*005c*/ 	.word	0x000000d0


	//----- nvinfo : EIATTR_CBANK_PARAM_SIZE
	.align		4
.L_17:
        /*0060*/ 	.byte	0x03, 0x19
        /*0062*/ 	.short	0x001c


	//----- nvinfo : EIATTR_PARAM_CBANK
	.align		4
        /*0064*/ 	.byte	0x04, 0x0a
        /*0066*/ 	.short	(.L_19 - .L_18)
	.align		4
.L_18:
        /*0068*/ 	.word	index@(.nv.constant0._Z16sumArrayOnDevicePfS_S_i)
        /*006c*/ 	.short	0x0380
        /*006e*/ 	.short	0x001c


	//----- nvinfo : EIATTR_SW_WAR
	.align		4
.L_19:
        /*0070*/ 	.byte	0x04, 0x36
        /*0072*/ 	.short	(.L_21 - .L_20)
.L_20:
        /*0074*/ 	.word	0x00000008
.L_21:


//--------------------- .nv.callgraph             --------------------------
	.section	.nv.callgraph,"",@"SHT_CUDA_CALLGRAPH"
	.align	4
	.sectionentsize	8
	.align		4
        /*0000*/ 	.word	0x00000000
	.align		4
        /*0004*/ 	.word	0xffffffff
	.align		4
        /*0008*/ 	.word	0x00000000
	.align		4
        /*000c*/ 	.word	0xfffffffe
	.align		4
        /*0010*/ 	.word	0x00000000
	.align		4
        /*0014*/ 	.word	0xfffffffd
	.align		4
        /*0018*/ 	.word	0x00000000
	.align		4
        /*001c*/ 	.word	0xfffffffc


//--------------------- .text._Z16sumArrayOnDevicePfS_S_i --------------------------
	.section	.text._Z16sumArrayOnDevicePfS_S_i,"ax",@progbits
	.align	128
        .global         _Z16sumArrayOnDevicePfS_S_i
        .type           _Z16sumArrayOnDevicePfS_S_i,@function
        .size           _Z16sumArrayOnDevicePfS_S_i,(.L_x_1 - _Z16sumArrayOnDevicePfS_S_i)
        .other          _Z16sumArrayOnDevicePfS_S_i,@"STO_CUDA_ENTRY STV_DEFAULT"
_Z16sumArrayOnDevicePfS_S_i:
.text._Z16sumArrayOnDevicePfS_S_i:
[----:B------:R-:W-:Y:S01]  /*0000*/  LDC R1, c[0x0][0x37c] ;  /* 0x0000df00ff017b82 */ /* 0x000fe20000000800 */
[----:B------:R-:W0:Y:S07]  /*0010*/  S2R R9, SR_TID.X ;  /* 0x0000000000097919 */ /* 0x000e2e0000002100 */
[----:B------:R-:W0:Y:S01]  /*0020*/  LDC.64 R2, c[0x0][0x380] ;  /* 0x0000e000ff027b82 */ /* 0x000e220000000a00 */
[----:B------:R-:W1:Y:S07]  /*0030*/  LDCU.64 UR4, c[0x0][0x358] ;  /* 0x00006b00ff0477ac */ /* 0x000e6e0008000a00 */
[----:B------:R-:W2:Y:S08]  /*0040*/  LDC.64 R4, c[0x0][0x388] ;  /* 0x0000e200ff047b82 */ /* 0x000eb00000000a00 */
[----:B------:R-:W3:Y:S01]  /*0050*/  LDC.64 R6, c[0x0][0x390] ;  /* 0x0000e400ff067b82 */ /* 0x000ee20000000a00 */
[----:B0-----:R-:W-:-:S04]  /*0060*/  IMAD.WIDE.U32 R2, R9, 0x4, R2 ;  /* 0x0000000409027825 */ /* 0x001fc800078e0002 */
[C---:B--2---:R-:W-:Y:S02]  /*0070*/  IMAD.WIDE.U32 R4, R9.reuse, 0x4, R4 ;  /* 0x0000000409047825 */ /* 0x044fe400078e0004 */
[----:B-1----:R-:W2:Y:S04]  /*0080*/  LDG.E R2, desc[UR4][R2.64] ;  /* 0x0000000402027981 */ /* 0x002ea8000c1e1900 */
[----:B------:R-:W2:Y:S01]  /*0090*/  LDG.E R5, desc[UR4][R4.64] ;  /* 0x0000000404057981 */ /* 0x000ea2000c1e1900 */
[----:B---3--:R-:W-:-:S04]  /*00a0*/  IMAD.WIDE.U32 R6, R9, 0x4, R6 ;  /* 0x0000000409067825 */ /* 0x008fc800078e0006 */
[----:B--2---:R-:W-:-:S05]  /*00b0*/  FADD R9, R2, R5 ;  /* 0x0000000502097221 */ /* 0x004fca0000000000 */
[----:B------:R-:W-:Y:S01]  /*00c0*/  STG.E desc[UR4][R6.64], R9 ;  /* 0x0000000906007986 */ /* 0x000fe2000c101904 */
[----:B------:R-:W-:Y:S05]  /*00d0*/  EXIT ;  /* 0x000000000000794d */ /* 0x000fea0003800000 */
.L_x_0:
[----:B------:R-:W-:-:S00]  /*00e0*/  BRA `(.L_x_0) ;  /* 0xfffffffc00fc7947 */ /* 0x000fc0000383ffff */
[----:B------:R-:W-:-:S00]  /*00f0*/  NOP ;  /* 0x0000000000007918 */ /* 0x000fc00000000000 */
        /* <DEDUP_REMOVED lines=8> */
.L_x_1:


//--------------------- .nv.shared.reserved.0     --------------------------
	.section	.nv.shared.reserved.0,"aw",@nobits
	.weak		__nv_reservedSMEM_offset_0_alias
	.size		__nv_reservedSMEM_offset_0_alias, 0, 64
	.other		__nv_reservedSMEM_offset_0_alias,@"STO_CUDA_RESERVED_SHARED STV_DEFAULT"
__nv_reservedSMEM_offset_0_alias:
	.zero		0
	.zero		64


//--------------------- .nv.constant0._Z16sumArrayOnDevicePfS_S_i --------------------------
	.section	.nv.constant0._Z16sumArrayOnDevicePfS_S_i,"a",@progbits
	.sectionflags	@""
	.align	4
.nv.constant0._Z16sumArrayOnDevicePfS_S_i:
	.zero		924


//--------------------- SYMBOLS --------------------------

	.type		.nv.reservedSmem.offset0,@object
	.size		.nv.reservedSmem.offset0,0x4
